//
// Generated by NVIDIA NVVM Compiler
//
// Compiler Build ID: CL-36424714
// Cuda compilation tools, release 13.0, V13.0.88
// Based on NVVM 20.0.0
//

.version 9.0
.target sm_100
.address_size 64

	// .globl	_Z4scanPiS_

.visible .entry _Z4scanPiS_(
	.param .u64 .ptr .align 1 _Z4scanPiS__param_0,
	.param .u64 .ptr .align 1 _Z4scanPiS__param_1
)
{


	ret;

}


// ===== COMPILED SASS (sm_100) =====

	.target	sm_100

	.elftype	@"ET_EXEC"


//--------------------- .note.nv.tkinfo           --------------------------
	.section	.note.nv.tkinfo,"",@"SHT_NOTE"
	.sectionflags	@"SHF_NOTE_NV_TKINFO"
	.tkinfo
        /*0018*/ 	.word	0x00000002
        /*0030*/ 	.string	""
        /*0030*/ 	.string	"ptxas"
        /*0030*/ 	.string	"Cuda compilation tools, release 13.0, V13.0.88"
        /*0030*/ 	.string	"Build cuda_13.0.r13.0/compiler.36424714_0"
        /*0030*/ 	.string	"-arch sm_100 -m 64 "



//--------------------- .note.nv.cuinfo           --------------------------
	.section	.note.nv.cuinfo,"",@"SHT_NOTE"
	.sectionflags	@"SHF_NOTE_NV_CUINFO"
        /*0018*/ 	.short	0x0002
        /*001a*/ 	.short	0x0064
        /*001c*/ 	.short	0x0082
	.zero		2


//--------------------- .nv.info                  --------------------------
	.section	.nv.info,"",@"SHT_CUDA_INFO"
	.align	4


	//----- nvinfo : EIATTR_REGCOUNT
	.align		4
        /*0000*/ 	.byte	0x04, 0x2f
        /*0002*/ 	.short	(.L_1 - .L_0)
	.align		4
.L_0:
        /*0004*/ 	.word	index@(_Z4scanPiS_)
        /*0008*/ 	.word	0x00000004


	//----- nvinfo : EIATTR_FRAME_SIZE
	.align		4
.L_1:
        /*000c*/ 	.byte	0x04, 0x11
        /*000e*/ 	.short	(.L_3 - .L_2)
	.align		4
.L_2:
        /*0010*/ 	.word	index@(_Z4scanPiS_)
        /*0014*/ 	.word	0x00000000


	//----- nvinfo : EIATTR_MIN_STACK_SIZE
	.align		4
.L_3:
        /*0018*/ 	.byte	0x04, 0x12
        /*001a*/ 	.short	(.L_5 - .L_4)
	.align		4
.L_4:
        /*001c*/ 	.word	index@(_Z4scanPiS_)
        /*0020*/ 	.word	0x00000000
.L_5:


//--------------------- .nv.compat                --------------------------
	.section	.nv.compat,"",@"SHT_CUDA_COMPAT_INFO"
	.align	4
        /*0000*/ 	.byte	0x02, 0x09, 0x00, 0x00, 0x02, 0x02, 0x01, 0x00, 0x02, 0x05, 0x05, 0x00, 0x03, 0x07, 0x01, 0x01
        /*0010*/ 	.byte	0x02, 0x03, 0x00, 0x00, 0x02, 0x06, 0x01, 0x00, 0x04, 0x0b, 0x08, 0x00, 0x09, 0x00, 0x00, 0x00
        /*0020*/ 	.byte	0x00, 0x00, 0x00, 0x00


//--------------------- .nv.info._Z4scanPiS_      --------------------------
	.section	.nv.info._Z4scanPiS_,"",@"SHT_CUDA_INFO"
	.sectionflags	@""
	.align	4


	//----- nvinfo : EIATTR_CUDA_API_VERSION
	.align		4
        /*0000*/ 	.byte	0x04, 0x37
        /*0002*/ 	.short	(.L_7 - .L_6)
.L_6:
        /*0004*/ 	.word	0x00000082


	//----- nvinfo : EIATTR_KPARAM_INFO
	.align		4
.L_7:
        /*0008*/ 	.byte	0x04, 0x17
        /*000a*/ 	.short	(.L_9 - .L_8)
.L_8:
        /*000c*/ 	.word	0x00000000
        /*0010*/ 	.short	0x0001
        /*0012*/ 	.short	0x0008
        /*0014*/ 	.byte	0x00, 0xf5, 0x21, 0x00


	//----- nvinfo : EIATTR_KPARAM_INFO
	.align		4
.L_9:
        /*0018*/ 	.byte	0x04, 0x17
        /*001a*/ 	.short	(.L_11 - .L_10)
.L_10:
        /*001c*/ 	.word	0x00000000
        /*0020*/ 	.short	0x0000
        /*0022*/ 	.short	0x0000
        /*0024*/ 	.byte	0x00, 0xf5, 0x21, 0x00


	//----- nvinfo : EIATTR_SPARSE_MMA_MASK
	.align		4
.L_11:
        /*0028*/ 	.byte	0x03, 0x50
        /*002a*/ 	.short	0x0000


	//----- nvinfo : EIATTR_MAXREG_COUNT
	.align		4
        /*002c*/ 	.byte	0x03, 0x1b
        /*002e*/ 	.short	0x00ff


	//----- nvinfo : EIATTR_MERCURY_ISA_VERSION
	.align		4
        /*0030*/ 	.byte	0x03, 0x5f
        /*0032*/ 	.short	0x0101


	//----- nvinfo : EIATTR_VRC_CTA_INIT_COUNT
	.align		4
        /*0034*/ 	.byte	0x02, 0x4a
	.zero		1
	.zero		1


	//----- nvinfo : EIATTR_EXIT_INSTR_OFFSETS
	.align		4
        /*0038*/ 	.byte	0x04, 0x1c
        /*003a*/ 	.short	(.L_13 - .L_12)


	//   ....[0]....
.L_12:
        /*003c*/ 	.word	0x00000010


	//----- nvinfo : EIATTR_CBANK_PARAM_SIZE
	.align		4
.L_13:
        /*0040*/ 	.byte	0x03, 0x19
        /*0042*/ 	.short	0x0010


	//----- nvinfo : EIATTR_PARAM_CBANK
	.align		4
        /*0044*/ 	.byte	0x04, 0x0a
        /*0046*/ 	.short	(.L_15 - .L_14)
	.align		4
.L_14:
        /*0048*/ 	.word	index@(.nv.constant0._Z4scanPiS_)
        /*004c*/ 	.short	0x0380
        /*004e*/ 	.short	0x0010


	//----- nvinfo : EIATTR_SW_WAR
	.align		4
.L_15:
        /*0050*/ 	.byte	0x04, 0x36
        /*0052*/ 	.short	(.L_17 - .L_16)
.L_16:
        /*0054*/ 	.word	0x00000008
.L_17:


//--------------------- .nv.callgraph             --------------------------
	.section	.nv.callgraph,"",@"SHT_CUDA_CALLGRAPH"
	.align	4
	.sectionentsize	8
	.align		4
        /*0000*/ 	.word	0x00000000
	.align		4
        /*0004*/ 	.word	0xffffffff
	.align		4
        /*0008*/ 	.word	0x00000000
	.align		4
        /*000c*/ 	.word	0xfffffffe
	.align		4
        /*0010*/ 	.word	0x00000000
	.align		4
        /*0014*/ 	.word	0xfffffffd
	.align		4
        /*0018*/ 	.word	0x00000000
	.align		4
        /*001c*/ 	.word	0xfffffffc


//--------------------- .text._Z4scanPiS_         --------------------------
	.section	.text._Z4scanPiS_,"ax",@progbits
	.align	128
        .global         _Z4scanPiS_
        .type           _Z4scanPiS_,@function
        .size           _Z4scanPiS_,(.L_x_1 - _Z4scanPiS_)
        .other          _Z4scanPiS_,@"STO_CUDA_ENTRY STV_DEFAULT"
_Z4scanPiS_:
.text._Z4scanPiS_:
[----:B------:R-:W-:Y:S01]  /*0000*/  LDC R1, c[0x0][0x37c] ;  /* 0x0000df00ff017b82 */ /* 0x000fe20000000800 */
[----:B------:R-:W-:Y:S05]  /*0010*/  EXIT ;  /* 0x000000000000794d */ /* 0x000fea0003800000 */
.L_x_0:
[----:B------:R-:W-:-:S00]  /*0020*/  BRA `(.L_x_0) ;  /* 0xfffffffc00fc7947 */ /* 0x000fc0000383ffff */
[----:B------:R-:W-:-:S00]  /*0030*/  NOP ;  /* 0x0000000000007918 */ /* 0x000fc00000000000 */
        /* <DEDUP_REMOVED lines=12> */
.L_x_1:


//--------------------- .nv.shared.reserved.0     --------------------------
	.section	.nv.shared.reserved.0,"aw",@nobits
	.weak		__nv_reservedSMEM_offset_0_alias
	.size		__nv_reservedSMEM_offset_0_alias, 0, 64
	.other		__nv_reservedSMEM_offset_0_alias,@"STO_CUDA_RESERVED_SHARED STV_DEFAULT"
__nv_reservedSMEM_offset_0_alias:
	.zero		0
	.zero		64


//--------------------- .nv.constant0._Z4scanPiS_ --------------------------
	.section	.nv.constant0._Z4scanPiS_,"a",@progbits
	.sectionflags	@""
	.align	4
.nv.constant0._Z4scanPiS_:
	.zero		912


//--------------------- SYMBOLS --------------------------

	.type		.nv.reservedSmem.offset0,@object
	.size		.nv.reservedSmem.offset0,0x4
